	.headerflags	@"EF_CUDA_TEXMODE_UNIFIED EF_CUDA_64BIT_ADDRESS EF_CUDA_ACCELERATORS EF_CUDA_SM90 EF_CUDA_VIRTUAL_SM(EF_CUDA_SM90)"
	.elftype	@"ET_EXEC"


//--------------------- .nv.info                  --------------------------
	.section	.nv.info,"",@"SHT_CUDA_INFO"
	.align	4


	//----- nvinfo : EIATTR_REGCOUNT
	.align		4
        /*0000*/ 	.byte	0x04, 0x2f
        /*0002*/ 	.short	(.L_1 - .L_0)
	.align		4
.L_0:
        /*0004*/ 	.word	index@(triton_poi_fused__safe_softmax_add_ones_scalar_tensor_tril_where_3)
        /*0008*/ 	.word	0x00000013


	//----- nvinfo : EIATTR_MIN_STACK_SIZE
	.align		4
.L_1:
        /*000c*/ 	.byte	0x04, 0x12
        /*000e*/ 	.short	(.L_3 - .L_2)
	.align		4
.L_2:
        /*0010*/ 	.word	index@(triton_poi_fused__safe_softmax_add_ones_scalar_tensor_tril_where_3)
        /*0014*/ 	.word	0x00000000


	//----- nvinfo : EIATTR_FRAME_SIZE
	.align		4
.L_3:
        /*0018*/ 	.byte	0x04, 0x11
        /*001a*/ 	.short	(.L_5 - .L_4)
	.align		4
.L_4:
        /*001c*/ 	.word	index@(triton_poi_fused__safe_softmax_add_ones_scalar_tensor_tril_where_3)
        /*0020*/ 	.word	0x00000000


	//----- nvinfo : EIATTR_MIN_STACK_SIZE
	.align		4
.L_5:
        /*0024*/ 	.byte	0x04, 0x12
        /*0026*/ 	.short	(.L_7 - .L_6)
	.align		4
.L_6:
        /*0028*/ 	.word	index@(triton_poi_fused__safe_softmax_add_ones_scalar_tensor_tril_where_3)
        /*002c*/ 	.word	0x00000000
.L_7:


//--------------------- .nv.info.triton_poi_fused__safe_softmax_add_ones_scalar_tensor_tril_where_3 --------------------------
	.section	.nv.info.triton_poi_fused__safe_softmax_add_ones_scalar_tensor_tril_where_3,"",@"SHT_CUDA_INFO"
	.sectionflags	@""
	.align	4


	//----- nvinfo : EIATTR_CUDA_API_VERSION
	.align		4
        /*0000*/ 	.byte	0x04, 0x37
        /*0002*/ 	.short	(.L_9 - .L_8)
.L_8:
        /*0004*/ 	.word	0x0000007c


	//----- nvinfo : EIATTR_KPARAM_INFO
	.align		4
.L_9:
        /*0008*/ 	.byte	0x04, 0x17
        /*000a*/ 	.short	(.L_11 - .L_10)
.L_10:
        /*000c*/ 	.word	0x00000000
        /*0010*/ 	.short	0x0004
        /*0012*/ 	.short	0x0020
        /*0014*/ 	.byte	0x00, 0xf0, 0x11, 0x00


	//----- nvinfo : EIATTR_KPARAM_INFO
	.align		4
.L_11:
        /*0018*/ 	.byte	0x04, 0x17
        /*001a*/ 	.short	(.L_13 - .L_12)
.L_12:
        /*001c*/ 	.word	0x00000000
        /*0020*/ 	.short	0x0003
        /*0022*/ 	.short	0x0018
        /*0024*/ 	.byte	0x00, 0xf4, 0x21, 0x00


	//----- nvinfo : EIATTR_KPARAM_INFO
	.align		4
.L_13:
        /*0028*/ 	.byte	0x04, 0x17
        /*002a*/ 	.short	(.L_15 - .L_14)
.L_14:
        /*002c*/ 	.word	0x00000000
        /*0030*/ 	.short	0x0002
        /*0032*/ 	.short	0x0010
        /*0034*/ 	.byte	0x00, 0xf4, 0x21, 0x00


	//----- nvinfo : EIATTR_KPARAM_INFO
	.align		4
.L_15:
        /*0038*/ 	.byte	0x04, 0x17
        /*003a*/ 	.short	(.L_17 - .L_16)
.L_16:
        /*003c*/ 	.word	0x00000000
        /*0040*/ 	.short	0x0001
        /*0042*/ 	.short	0x0008
        /*0044*/ 	.byte	0x00, 0xf4, 0x21, 0x00


	//----- nvinfo : EIATTR_KPARAM_INFO
	.align		4
.L_17:
        /*0048*/ 	.byte	0x04, 0x17
        /*004a*/ 	.short	(.L_19 - .L_18)
.L_18:
        /*004c*/ 	.word	0x00000000
        /*0050*/ 	.short	0x0000
        /*0052*/ 	.short	0x0000
        /*0054*/ 	.byte	0x00, 0xf4, 0x21, 0x00


	//----- nvinfo : EIATTR_SPARSE_MMA_MASK
	.align		4
.L_19:
        /*0058*/ 	.byte	0x03, 0x50
        /*005a*/ 	.short	0x0000


	//----- nvinfo : EIATTR_MAXREG_COUNT
	.align		4
        /*005c*/ 	.byte	0x03, 0x1b
        /*005e*/ 	.short	0x00ff


	//----- nvinfo : EIATTR_EXIT_INSTR_OFFSETS
	.align		4
        /*0060*/ 	.byte	0x04, 0x1c
        /*0062*/ 	.short	(.L_21 - .L_20)


	//   ....[0]....
.L_20:
        /*0064*/ 	.word	0x00000330


	//   ....[1]....
        /*0068*/ 	.word	0x00000350


	//----- nvinfo : EIATTR_REQNTID
	.align		4
.L_21:
        /*006c*/ 	.byte	0x04, 0x10
        /*006e*/ 	.short	(.L_23 - .L_22)
.L_22:
        /*0070*/ 	.word	0x00000080
        /*0074*/ 	.word	0x00000001
        /*0078*/ 	.word	0x00000001


	//----- nvinfo : EIATTR_CBANK_PARAM_SIZE
	.align		4
.L_23:
        /*007c*/ 	.byte	0x03, 0x19
        /*007e*/ 	.short	0x0024


	//----- nvinfo : EIATTR_PARAM_CBANK
	.align		4
        /*0080*/ 	.byte	0x04, 0x0a
        /*0082*/ 	.short	(.L_25 - .L_24)
	.align		4
.L_24:
        /*0084*/ 	.word	index@(.nv.constant0.triton_poi_fused__safe_softmax_add_ones_scalar_tensor_tril_where_3)
        /*0088*/ 	.short	0x0210
        /*008a*/ 	.short	0x0024


	//----- nvinfo : EIATTR_SW_WAR
	.align		4
.L_25:
        /*008c*/ 	.byte	0x04, 0x36
        /*008e*/ 	.short	(.L_27 - .L_26)
.L_26:
        /*0090*/ 	.word	0x00000008
.L_27:


//--------------------- .nv.callgraph             --------------------------
	.section	.nv.callgraph,"",@"SHT_CUDA_CALLGRAPH"
	.align	4
	.sectionentsize	8
	.align		4
        /*0000*/ 	.word	0x00000000
	.align		4
        /*0004*/ 	.word	0xffffffff
	.align		4
        /*0008*/ 	.word	0x00000000
	.align		4
        /*000c*/ 	.word	0xfffffffe
	.align		4
        /*0010*/ 	.word	0x00000000
	.align		4
        /*0014*/ 	.word	0xfffffffd
	.align		4
        /*0018*/ 	.word	0x00000000
	.align		4
        /*001c*/ 	.word	0xfffffffc


//--------------------- .text.triton_poi_fused__safe_softmax_add_ones_scalar_tensor_tril_where_3 --------------------------
	.section	.text.triton_poi_fused__safe_softmax_add_ones_scalar_tensor_tril_where_3,"ax",@progbits
	.align	128
        .global         triton_poi_fused__safe_softmax_add_ones_scalar_tensor_tril_where_3
        .type           triton_poi_fused__safe_softmax_add_ones_scalar_tensor_tril_where_3,@function
        .size           triton_poi_fused__safe_softmax_add_ones_scalar_tensor_tril_where_3,(.L_x_1 - triton_poi_fused__safe_softmax_add_ones_scalar_tensor_tril_where_3)
        .other          triton_poi_fused__safe_softmax_add_ones_scalar_tensor_tril_where_3,@"STO_CUDA_ENTRY STV_DEFAULT"
triton_poi_fused__safe_softmax_add_ones_scalar_tensor_tril_where_3:
.text.triton_poi_fused__safe_softmax_add_ones_scalar_tensor_tril_where_3:
[----:B------:R-:W0:Y:S02]  /*0000*/  LDC R1, c[0x0][0x28] ;  /* 0x00000a00ff017b82 */ /* 0x000e240000000800 */
[----:B------:R-:W1:Y:S01]  /*0010*/  S2R R0, SR_TID.X ;  /* 0x0000000000007919 */ /* 0x000e620000002100 */
[----:B------:R-:W2:Y:S01]  /*0020*/  LDC.64 R2, c[0x0][0x210] ;  /* 0x00008400ff027b82 */ /* 0x000ea20000000a00 */
[----:B------:R-:W-:Y:S01]  /*0030*/  CS2R R14, SRZ ;  /* 0x00000000000e7805 */ /* 0x000fe2000001ff00 */
[----:B------:R-:W-:Y:S01]  /*0040*/  ULDC.64 UR4, c[0x0][0x208] ;  /* 0x0000820000047ab9 */ /* 0x000fe20000000a00 */
[----:B------:R-:W3:Y:S05]  /*0050*/  S2R R11, SR_CTAID.X ;  /* 0x00000000000b7919 */ /* 0x000eea0000002500 */
[----:B------:R-:W4:Y:S01]  /*0060*/  LDC.64 R4, c[0x0][0x220] ;  /* 0x00008800ff047b82 */ /* 0x000f220000000a00 */
[----:B------:R-:W-:Y:S01]  /*0070*/  IMAD.MOV.U32 R16, RZ, RZ, RZ ;  /* 0x000000ffff107224 */ /* 0x000fe200078e00ff */
[----:B------:R-:W-:Y:S01]  /*0080*/  ULDC.64 UR6, c[0x0][0x218] ;  /* 0x0000860000067ab9 */ /* 0x000fe20000000a00 */
[----:B-1----:R-:W-:-:S02]  /*0090*/  LOP3.LUT R0, R0, 0x7f, RZ, 0xc0, !PT ;  /* 0x0000007f00007812 */ /* 0x002fc400078ec0ff */
[----:B---3--:R-:W-:-:S03]  /*00a0*/  SHF.R.S32.HI R6, RZ, 0x18, R11 ;  /* 0x00000018ff067819 */ /* 0x008fc6000001140b */
[----:B------:R-:W-:Y:S01]  /*00b0*/  IMAD R11, R11, 0x80, R0 ;  /* 0x000000800b0b7824 */ /* 0x000fe200078e0200 */
[----:B------:R-:W-:-:S03]  /*00c0*/  SGXT R0, R6, 0x1 ;  /* 0x000000010600781a */ /* 0x000fc60000000200 */
[C---:B--2---:R-:W-:Y:S01]  /*00d0*/  IMAD.WIDE R2, R11.reuse, 0x4, R2 ;  /* 0x000000040b027825 */ /* 0x044fe200078e0202 */
[----:B------:R-:W-:Y:S01]  /*00e0*/  ISETP.GE.AND P0, PT, R11, 0x100, PT ;  /* 0x000001000b00780c */ /* 0x000fe20003f06270 */
[----:B------:R-:W1:Y:S01]  /*00f0*/  LDC.64 R6, c[0x0][0x228] ;  /* 0x00008a00ff067b82 */ /* 0x000e620000000a00 */
[----:B------:R-:W-:-:S04]  /*0100*/  LEA.HI R0, R0, R11, RZ, 0x2 ;  /* 0x0000000b00007211 */ /* 0x000fc800078f10ff */
[----:B------:R-:W-:-:S05]  /*0110*/  SHF.R.S32.HI R13, RZ, 0x2, R0 ;  /* 0x00000002ff0d7819 */ /* 0x000fca0000011400 */
[C---:B----4-:R-:W-:Y:S02]  /*0120*/  IMAD.WIDE R4, R13.reuse, 0x4, R4 ;  /* 0x000000040d047825 */ /* 0x050fe400078e0204 */
[----:B------:R-:W2:Y:S04]  /*0130*/  @!P0 LDG.E R14, desc[UR4][R2.64] ;  /* 0x00000004020e8981 */ /* 0x000ea8000c1e1900 */
[----:B------:R3:W4:Y:S01]  /*0140*/  @!P0 LDG.E.EL R15, desc[UR4][R4.64] ;  /* 0x00000004040f8981 */ /* 0x000722000c2e1900 */
[----:B-1----:R-:W-:-:S05]  /*0150*/  IMAD.WIDE R6, R13, 0x4, R6 ;  /* 0x000000040d067825 */ /* 0x002fca00078e0206 */
[----:B------:R-:W5:Y:S01]  /*0160*/  @!P0 LDG.E.EL R16, desc[UR4][R6.64] ;  /* 0x0000000406108981 */ /* 0x000f62000c2e1900 */
[----:B------:R-:W-:Y:S02]  /*0170*/  IADD3 R8, P1, R13, UR6, RZ ;  /* 0x000000060d087c10 */ /* 0x000fe4000ff3e0ff */
[----:B------:R-:W-:Y:S02]  /*0180*/  PRMT R12, RZ, 0x7610, R12 ;  /* 0x00007610ff0c7816 */ /* 0x000fe4000000000c */
[----:B------:R-:W-:-:S05]  /*0190*/  LEA.HI.X.SX32 R9, R13, UR7, 0x1, P1 ;  /* 0x000000070d097c11 */ /* 0x000fca00088f0eff */
[----:B------:R-:W5:Y:S01]  /*01a0*/  @!P0 LDG.E.EL.U8 R12, desc[UR4][R8.64] ;  /* 0x00000004080c8981 */ /* 0x000f62000c2e1100 */
[----:B------:R-:W-:Y:S02]  /*01b0*/  LEA.HI R10, R13, R13, RZ, 0x2 ;  /* 0x0000000d0d0a7211 */ /* 0x000fe400078f10ff */
[----:B------:R-:W-:Y:S02]  /*01c0*/  LOP3.LUT R0, R0, 0xfffffffc, RZ, 0xc0, !PT ;  /* 0xfffffffc00007812 */ /* 0x000fe400078ec0ff */
[----:B------:R-:W-:-:S03]  /*01d0*/  LOP3.LUT R10, R10, 0xfffffffc, RZ, 0xc0, !PT ;  /* 0xfffffffc0a0a7812 */ /* 0x000fc600078ec0ff */
[----:B------:R-:W-:Y:S02]  /*01e0*/  IMAD.IADD R0, R11, 0x1, -R0 ;  /* 0x000000010b007824 */ /* 0x000fe400078e0a00 */
[----:B------:R-:W-:-:S05]  /*01f0*/  IMAD.IADD R13, R13, 0x1, -R10 ;  /* 0x000000010d0d7824 */ /* 0x000fca00078e0a0a */
[----:B------:R-:W-:-:S04]  /*0200*/  ISETP.GT.AND P1, PT, R0, R13, PT ;  /* 0x0000000d0000720c */ /* 0x000fc80003f24270 */
[----:B---3--:R-:W-:-:S05]  /*0210*/  FSEL R5, RZ, -INF , !P1 ;  /* 0xff800000ff057808 */ /* 0x008fca0004800000 */
[----:B--2---:R-:W-:-:S04]  /*0220*/  FADD R14, R5, R14 ;  /* 0x0000000e050e7221 */ /* 0x004fc80000000000 */
[----:B----4-:R-:W-:-:S04]  /*0230*/  FADD R14, R14, -R15 ;  /* 0x8000000f0e0e7221 */ /* 0x010fc80000000000 */
[----:B------:R-:W-:-:S05]  /*0240*/  FMUL R14, R14, 1.4426950216293334961 ;  /* 0x3fb8aa3b0e0e7820 */ /* 0x000fca0000400000 */
[----:B------:R-:W-:Y:S02]  /*0250*/  FSETP.GEU.AND P2, PT, R14, -126, PT ;  /* 0xc2fc00000e00780b */ /* 0x000fe40003f4e000 */
[C---:B-----5:R-:W-:Y:S02]  /*0260*/  FSETP.GT.AND P1, PT, |R16|.reuse, 8.50705917302346158658e+37, PT ;  /* 0x7e8000001000780b */ /* 0x060fe40003f24200 */
[----:B------:R-:W-:-:S09]  /*0270*/  FSETP.GEU.AND P3, PT, |R16|, 1.175494350822287508e-38, PT ;  /* 0x008000001000780b */ /* 0x000fd20003f6e200 */
[----:B------:R-:W-:-:S04]  /*0280*/  @!P2 FMUL R14, R14, 0.5 ;  /* 0x3f0000000e0ea820 */ /* 0x000fc80000400000 */
[----:B------:R-:W1:Y:S01]  /*0290*/  MUFU.EX2 R0, R14 ;  /* 0x0000000e00007308 */ /* 0x000e620000000800 */
[----:B------:R-:W-:-:S04]  /*02a0*/  @P1 FMUL R16, R16, 0.25 ;  /* 0x3e80000010101820 */ /* 0x000fc80000400000 */
[----:B------:R-:W-:-:S04]  /*02b0*/  @!P3 FMUL R16, R16, 16777216 ;  /* 0x4b8000001010b820 */ /* 0x000fc80000400000 */
[----:B------:R-:W2:Y:S01]  /*02c0*/  MUFU.RCP R5, R16 ;  /* 0x0000001000057308 */ /* 0x000ea20000001000 */
[----:B-1----:R-:W-:-:S04]  /*02d0*/  @!P2 FMUL R0, R0, R0 ;  /* 0x000000000000a220 */ /* 0x002fc80000400000 */
[----:B------:R-:W-:Y:S01]  /*02e0*/  @P1 FMUL R0, R0, 0.25 ;  /* 0x3e80000000001820 */ /* 0x000fe20000400000 */
[----:B------:R-:W-:-:S03]  /*02f0*/  LOP3.LUT P1, RZ, R12, 0xff, RZ, 0xc0, !PT ;  /* 0x000000ff0cff7812 */ /* 0x000fc6000782c0ff */
[----:B------:R-:W-:-:S04]  /*0300*/  @!P3 FMUL R0, R0, 16777216 ;  /* 0x4b8000000000b820 */ /* 0x000fc80000400000 */
[----:B--2---:R-:W-:-:S05]  /*0310*/  FMUL R5, R5, R0 ;  /* 0x0000000005057220 */ /* 0x004fca0000400000 */
[----:B------:R-:W-:Y:S01]  /*0320*/  SEL R5, R5, RZ, P1 ;  /* 0x000000ff05057207 */ /* 0x000fe20000800000 */
[----:B------:R-:W-:Y:S06]  /*0330*/  @P0 EXIT ;  /* 0x000000000000094d */ /* 0x000fec0003800000 */
[----:B------:R-:W-:Y:S01]  /*0340*/  STG.E desc[UR4][R2.64], R5 ;  /* 0x0000000502007986 */ /* 0x000fe2000c101904 */
[----:B------:R-:W-:Y:S05]  /*0350*/  EXIT ;  /* 0x000000000000794d */ /* 0x000fea0003800000 */
.L_x_0:
[----:B------:R-:W-:-:S00]  /*0360*/  BRA `(.L_x_0) ;  /* 0xfffffffc00fc7947 */ /* 0x000fc0000383ffff */
[----:B------:R-:W-:-:S00]  /*0370*/  NOP ;  /* 0x0000000000007918 */ /* 0x000fc00000000000 */
        /* <DEDUP_REMOVED lines=8> */
.L_x_1:


//--------------------- .nv.constant0.triton_poi_fused__safe_softmax_add_ones_scalar_tensor_tril_where_3 --------------------------
	.section	.nv.constant0.triton_poi_fused__safe_softmax_add_ones_scalar_tensor_tril_where_3,"a",@progbits
	.sectionflags	@""
	.align	4
.nv.constant0.triton_poi_fused__safe_softmax_add_ones_scalar_tensor_tril_where_3:
	.zero		564
